//
// Generated by NVIDIA NVVM Compiler
//
// Compiler Build ID: CL-36424714
// Cuda compilation tools, release 13.0, V13.0.88
// Based on NVVM 20.0.0
//

.version 9.0
.target sm_100
.address_size 64

	// .globl	_Z12mandelKernelffiiiffPi

.visible .entry _Z12mandelKernelffiiiffPi(
	.param .f32 _Z12mandelKernelffiiiffPi_param_0,
	.param .f32 _Z12mandelKernelffiiiffPi_param_1,
	.param .u32 _Z12mandelKernelffiiiffPi_param_2,
	.param .u32 _Z12mandelKernelffiiiffPi_param_3,
	.param .u32 _Z12mandelKernelffiiiffPi_param_4,
	.param .f32 _Z12mandelKernelffiiiffPi_param_5,
	.param .f32 _Z12mandelKernelffiiiffPi_param_6,
	.param .u64 .ptr .align 1 _Z12mandelKernelffiiiffPi_param_7
)
{
	.reg .pred 	%p<4>;
	.reg .b32 	%r<19>;
	.reg .b32 	%f<20>;
	.reg .b64 	%rd<5>;

	ld.param.f32 	%f9, [_Z12mandelKernelffiiiffPi_param_0];
	ld.param.f32 	%f10, [_Z12mandelKernelffiiiffPi_param_1];
	ld.param.u32 	%r6, [_Z12mandelKernelffiiiffPi_param_2];
	ld.param.u32 	%r7, [_Z12mandelKernelffiiiffPi_param_4];
	ld.param.f32 	%f11, [_Z12mandelKernelffiiiffPi_param_5];
	ld.param.f32 	%f12, [_Z12mandelKernelffiiiffPi_param_6];
	ld.param.u64 	%rd1, [_Z12mandelKernelffiiiffPi_param_7];
	mov.u32 	%r9, %ctaid.x;
	mov.u32 	%r10, %ntid.x;
	mov.u32 	%r11, %tid.x;
	mad.lo.s32 	%r1, %r9, %r10, %r11;
	mov.u32 	%r12, %ctaid.y;
	mov.u32 	%r13, %ntid.y;
	mov.u32 	%r14, %tid.y;
	mad.lo.s32 	%r2, %r12, %r13, %r14;
	cvt.rn.f32.s32 	%f13, %r1;
	fma.rn.f32 	%f1, %f11, %f13, %f9;
	cvt.rn.f32.u32 	%f14, %r2;
	fma.rn.f32 	%f2, %f12, %f14, %f10;
	setp.lt.s32 	%p1, %r7, 1;
	mov.b32 	%r18, 0;
	@%p1 bra 	$L__BB0_4;
	mov.b32 	%r17, 0;
	mov.f32 	%f18, %f2;
	mov.f32 	%f19, %f1;
$L__BB0_2:
	mul.f32 	%f5, %f19, %f19;
	mul.f32 	%f6, %f18, %f18;
	add.f32 	%f15, %f5, %f6;
	setp.gt.f32 	%p2, %f15, 0f40800000;
	mov.u32 	%r18, %r17;
	@%p2 bra 	$L__BB0_4;
	sub.f32 	%f16, %f5, %f6;
	add.f32 	%f17, %f19, %f19;
	add.f32 	%f19, %f1, %f16;
	fma.rn.f32 	%f18, %f17, %f18, %f2;
	add.s32 	%r17, %r17, 1;
	setp.ne.s32 	%p3, %r17, %r7;
	mov.u32 	%r18, %r7;
	@%p3 bra 	$L__BB0_2;
$L__BB0_4:
	cvta.to.global.u64 	%rd2, %rd1;
	mad.lo.s32 	%r16, %r6, %r2, %r1;
	mul.wide.s32 	%rd3, %r16, 4;
	add.s64 	%rd4, %rd2, %rd3;
	st.global.u32 	[%rd4], %r18;
	ret;

}


// ===== COMPILED SASS (sm_100) =====

	.target	sm_100

	.elftype	@"ET_EXEC"


//--------------------- .note.nv.tkinfo           --------------------------
	.section	.note.nv.tkinfo,"",@"SHT_NOTE"
	.sectionflags	@"SHF_NOTE_NV_TKINFO"
	.tkinfo
        /*0018*/ 	.word	0x00000002
        /*0030*/ 	.string	""
        /*0030*/ 	.string	"ptxas"
        /*0030*/ 	.string	"Cuda compilation tools, release 13.0, V13.0.88"
        /*0030*/ 	.string	"Build cuda_13.0.r13.0/compiler.36424714_0"
        /*0030*/ 	.string	"-arch sm_100 -m 64 "



//--------------------- .note.nv.cuinfo           --------------------------
	.section	.note.nv.cuinfo,"",@"SHT_NOTE"
	.sectionflags	@"SHF_NOTE_NV_CUINFO"
        /*0018*/ 	.short	0x0002
        /*001a*/ 	.short	0x0064
        /*001c*/ 	.short	0x0082
	.zero		2


//--------------------- .nv.info                  --------------------------
	.section	.nv.info,"",@"SHT_CUDA_INFO"
	.align	4


	//----- nvinfo : EIATTR_REGCOUNT
	.align		4
        /*0000*/ 	.byte	0x04, 0x2f
        /*0002*/ 	.short	(.L_1 - .L_0)
	.align		4
.L_0:
        /*0004*/ 	.word	index@(_Z12mandelKernelffiiiffPi)
        /*0008*/ 	.word	0x00000010


	//----- nvinfo : EIATTR_FRAME_SIZE
	.align		4
.L_1:
        /*000c*/ 	.byte	0x04, 0x11
        /*000e*/ 	.short	(.L_3 - .L_2)
	.align		4
.L_2:
        /*0010*/ 	.word	index@(_Z12mandelKernelffiiiffPi)
        /*0014*/ 	.word	0x00000000


	//----- nvinfo : EIATTR_MIN_STACK_SIZE
	.align		4
.L_3:
        /*0018*/ 	.byte	0x04, 0x12
        /*001a*/ 	.short	(.L_5 - .L_4)
	.align		4
.L_4:
        /*001c*/ 	.word	index@(_Z12mandelKernelffiiiffPi)
        /*0020*/ 	.word	0x00000000
.L_5:


//--------------------- .nv.compat                --------------------------
	.section	.nv.compat,"",@"SHT_CUDA_COMPAT_INFO"
	.align	4
        /*0000*/ 	.byte	0x02, 0x09, 0x00, 0x00, 0x02, 0x02, 0x01, 0x00, 0x02, 0x05, 0x05, 0x00, 0x03, 0x07, 0x01, 0x01
        /*0010*/ 	.byte	0x02, 0x03, 0x00, 0x00, 0x02, 0x06, 0x01, 0x00, 0x04, 0x0b, 0x08, 0x00, 0x01, 0x00, 0x00, 0x00
        /*0020*/ 	.byte	0x00, 0x00, 0x00, 0x00


//--------------------- .nv.info._Z12mandelKernelffiiiffPi --------------------------
	.section	.nv.info._Z12mandelKernelffiiiffPi,"",@"SHT_CUDA_INFO"
	.sectionflags	@""
	.align	4


	//----- nvinfo : EIATTR_CUDA_API_VERSION
	.align		4
        /*0000*/ 	.byte	0x04, 0x37
        /*0002*/ 	.short	(.L_7 - .L_6)
.L_6:
        /*0004*/ 	.word	0x00000082


	//----- nvinfo : EIATTR_KPARAM_INFO
	.align		4
.L_7:
        /*0008*/ 	.byte	0x04, 0x17
        /*000a*/ 	.short	(.L_9 - .L_8)
.L_8:
        /*000c*/ 	.word	0x00000000
        /*0010*/ 	.short	0x0007
        /*0012*/ 	.short	0x0020
        /*0014*/ 	.byte	0x00, 0xf5, 0x21, 0x00


	//----- nvinfo : EIATTR_KPARAM_INFO
	.align		4
.L_9:
        /*0018*/ 	.byte	0x04, 0x17
        /*001a*/ 	.short	(.L_11 - .L_10)
.L_10:
        /*001c*/ 	.word	0x00000000
        /*0020*/ 	.short	0x0006
        /*0022*/ 	.short	0x0018
        /*0024*/ 	.byte	0x00, 0xf0, 0x11, 0x00


	//----- nvinfo : EIATTR_KPARAM_INFO
	.align		4
.L_11:
        /*0028*/ 	.byte	0x04, 0x17
        /*002a*/ 	.short	(.L_13 - .L_12)
.L_12:
        /*002c*/ 	.word	0x00000000
        /*0030*/ 	.short	0x0005
        /*0032*/ 	.short	0x0014
        /*0034*/ 	.byte	0x00, 0xf0, 0x11, 0x00


	//----- nvinfo : EIATTR_KPARAM_INFO
	.align		4
.L_13:
        /*0038*/ 	.byte	0x04, 0x17
        /*003a*/ 	.short	(.L_15 - .L_14)
.L_14:
        /*003c*/ 	.word	0x00000000
        /*0040*/ 	.short	0x0004
        /*0042*/ 	.short	0x0010
        /*0044*/ 	.byte	0x00, 0xf0, 0x11, 0x00


	//----- nvinfo : EIATTR_KPARAM_INFO
	.align		4
.L_15:
        /*0048*/ 	.byte	0x04, 0x17
        /*004a*/ 	.short	(.L_17 - .L_16)
.L_16:
        /*004c*/ 	.word	0x00000000
        /*0050*/ 	.short	0x0003
        /*0052*/ 	.short	0x000c
        /*0054*/ 	.byte	0x00, 0xf0, 0x11, 0x00


	//----- nvinfo : EIATTR_KPARAM_INFO
	.align		4
.L_17:
        /*0058*/ 	.byte	0x04, 0x17
        /*005a*/ 	.short	(.L_19 - .L_18)
.L_18:
        /*005c*/ 	.word	0x00000000
        /*0060*/ 	.short	0x0002
        /*0062*/ 	.short	0x0008
        /*0064*/ 	.byte	0x00, 0xf0, 0x11, 0x00


	//----- nvinfo : EIATTR_KPARAM_INFO
	.align		4
.L_19:
        /*0068*/ 	.byte	0x04, 0x17
        /*006a*/ 	.short	(.L_21 - .L_20)
.L_20:
        /*006c*/ 	.word	0x00000000
        /*0070*/ 	.short	0x0001
        /*0072*/ 	.short	0x0004
        /*0074*/ 	.byte	0x00, 0xf0, 0x11, 0x00


	//----- nvinfo : EIATTR_KPARAM_INFO
	.align		4
.L_21:
        /*0078*/ 	.byte	0x04, 0x17
        /*007a*/ 	.short	(.L_23 - .L_22)
.L_22:
        /*007c*/ 	.word	0x00000000
        /*0080*/ 	.short	0x0000
        /*0082*/ 	.short	0x0000
        /*0084*/ 	.byte	0x00, 0xf0, 0x11, 0x00


	//----- nvinfo : EIATTR_SPARSE_MMA_MASK
	.align		4
.L_23:
        /*0088*/ 	.byte	0x03, 0x50
        /*008a*/ 	.short	0x0000


	//----- nvinfo : EIATTR_MAXREG_COUNT
	.align		4
        /*008c*/ 	.byte	0x03, 0x1b
        /*008e*/ 	.short	0x00ff


	//----- nvinfo : EIATTR_MERCURY_ISA_VERSION
	.align		4
        /*0090*/ 	.byte	0x03, 0x5f
        /*0092*/ 	.short	0x0101


	//----- nvinfo : EIATTR_VRC_CTA_INIT_COUNT
	.align		4
        /*0094*/ 	.byte	0x02, 0x4a
	.zero		1
	.zero		1


	//----- nvinfo : EIATTR_EXIT_INSTR_OFFSETS
	.align		4
        /*0098*/ 	.byte	0x04, 0x1c
        /*009a*/ 	.short	(.L_25 - .L_24)


	//   ....[0]....
.L_24:
        /*009c*/ 	.word	0x000002d0


	//----- nvinfo : EIATTR_CRS_STACK_SIZE
	.align		4
.L_25:
        /*00a0*/ 	.byte	0x04, 0x1e
        /*00a2*/ 	.short	(.L_27 - .L_26)
.L_26:
        /*00a4*/ 	.word	0x00000000


	//----- nvinfo : EIATTR_CBANK_PARAM_SIZE
	.align		4
.L_27:
        /*00a8*/ 	.byte	0x03, 0x19
        /*00aa*/ 	.short	0x0028


	//----- nvinfo : EIATTR_PARAM_CBANK
	.align		4
        /*00ac*/ 	.byte	0x04, 0x0a
        /*00ae*/ 	.short	(.L_29 - .L_28)
	.align		4
.L_28:
        /*00b0*/ 	.word	index@(.nv.constant0._Z12mandelKernelffiiiffPi)
        /*00b4*/ 	.short	0x0380
        /*00b6*/ 	.short	0x0028


	//----- nvinfo : EIATTR_SW_WAR
	.align		4
.L_29:
        /*00b8*/ 	.byte	0x04, 0x36
        /*00ba*/ 	.short	(.L_31 - .L_30)
.L_30:
        /*00bc*/ 	.word	0x00000008
.L_31:


//--------------------- .nv.callgraph             --------------------------
	.section	.nv.callgraph,"",@"SHT_CUDA_CALLGRAPH"
	.align	4
	.sectionentsize	8
	.align		4
        /*0000*/ 	.word	0x00000000
	.align		4
        /*0004*/ 	.word	0xffffffff
	.align		4
        /*0008*/ 	.word	0x00000000
	.align		4
        /*000c*/ 	.word	0xfffffffe
	.align		4
        /*0010*/ 	.word	0x00000000
	.align		4
        /*0014*/ 	.word	0xfffffffd
	.align		4
        /*0018*/ 	.word	0x00000000
	.align		4
        /*001c*/ 	.word	0xfffffffc


//--------------------- .text._Z12mandelKernelffiiiffPi --------------------------
	.section	.text._Z12mandelKernelffiiiffPi,"ax",@progbits
	.align	128
        .global         _Z12mandelKernelffiiiffPi
        .type           _Z12mandelKernelffiiiffPi,@function
        .size           _Z12mandelKernelffiiiffPi,(.L_x_4 - _Z12mandelKernelffiiiffPi)
        .other          _Z12mandelKernelffiiiffPi,@"STO_CUDA_ENTRY STV_DEFAULT"
_Z12mandelKernelffiiiffPi:
.text._Z12mandelKernelffiiiffPi:
[----:B------:R-:W-:Y:S01]  /*0000*/  LDC R1, c[0x0][0x37c] ;  /* 0x0000df00ff017b82 */ /* 0x000fe20000000800 */
[----:B------:R-:W0:Y:S07]  /*0010*/  S2R R2, SR_TID.Y ;  /* 0x0000000000027919 */ /* 0x000e2e0000002200 */
[----:B------:R-:W1:Y:S01]  /*0020*/  LDC R0, c[0x0][0x360] ;  /* 0x0000d800ff007b82 */ /* 0x000e620000000800 */
[----:B------:R-:W2:Y:S01]  /*0030*/  LDCU.64 UR8, c[0x0][0x390] ;  /* 0x00007200ff0877ac */ /* 0x000ea20008000a00 */
[----:B------:R-:W1:Y:S01]  /*0040*/  S2R R3, SR_TID.X ;  /* 0x0000000000037919 */ /* 0x000e620000002100 */
[----:B------:R-:W3:Y:S05]  /*0050*/  LDCU UR6, c[0x0][0x398] ;  /* 0x00007300ff0677ac */ /* 0x000eea0008000800 */
[----:B------:R-:W0:Y:S08]  /*0060*/  S2UR UR5, SR_CTAID.Y ;  /* 0x00000000000579c3 */ /* 0x000e300000002600 */
[----:B------:R-:W0:Y:S01]  /*0070*/  LDC R5, c[0x0][0x364] ;  /* 0x0000d900ff057b82 */ /* 0x000e220000000800 */
[----:B--2---:R-:W-:-:S07]  /*0080*/  UISETP.GE.AND UP0, UPT, UR8, 0x1, UPT ;  /* 0x000000010800788c */ /* 0x004fce000bf06270 */
[----:B------:R-:W1:Y:S08]  /*0090*/  S2UR UR4, SR_CTAID.X ;  /* 0x00000000000479c3 */ /* 0x000e700000002500 */
[----:B------:R-:W3:Y:S01]  /*00a0*/  LDC.64 R6, c[0x0][0x380] ;  /* 0x0000e000ff067b82 */ /* 0x000ee20000000a00 */
[----:B0-----:R-:W-:-:S05]  /*00b0*/  IMAD R5, R5, UR5, R2 ;  /* 0x0000000505057c24 */ /* 0x001fca000f8e0202 */
[----:B------:R-:W-:Y:S01]  /*00c0*/  I2FP.F32.U32 R2, R5 ;  /* 0x0000000500027245 */ /* 0x000fe20000201000 */
[----:B-1----:R-:W-:Y:S01]  /*00d0*/  IMAD R0, R0, UR4, R3 ;  /* 0x0000000400007c24 */ /* 0x002fe2000f8e0203 */
[----:B------:R-:W0:Y:S04]  /*00e0*/  LDCU.64 UR4, c[0x0][0x358] ;  /* 0x00006b00ff0477ac */ /* 0x000e280008000a00 */
[----:B------:R-:W-:Y:S01]  /*00f0*/  I2FP.F32.S32 R3, R0 ;  /* 0x0000000000037245 */ /* 0x000fe20000201400 */
[----:B---3--:R-:W-:Y:S01]  /*0100*/  FFMA R2, R2, UR6, R7 ;  /* 0x0000000602027c23 */ /* 0x008fe20008000007 */
[----:B------:R-:W-:-:S03]  /*0110*/  HFMA2 R7, -RZ, RZ, 0, 0 ;  /* 0x00000000ff077431 */ /* 0x000fc600000001ff */
[----:B------:R-:W-:Y:S01]  /*0120*/  FFMA R3, R3, UR9, R6 ;  /* 0x0000000903037c23 */ /* 0x000fe20008000006 */
[----:B------:R-:W-:Y:S06]  /*0130*/  BRA.U !UP0, `(.L_x_0) ;  /* 0x0000000108507547 */ /* 0x000fec000b800000 */
[----:B------:R-:W-:Y:S01]  /*0140*/  BSSY.RECONVERGENT B0, `(.L_x_0) ;  /* 0x0000013000007945 */ /* 0x000fe20003800200 */
[----:B------:R-:W-:Y:S01]  /*0150*/  MOV R7, RZ ;  /* 0x000000ff00077202 */ /* 0x000fe20000000f00 */
[----:B------:R-:W1:Y:S01]  /*0160*/  LDCU UR7, c[0x0][0x390] ;  /* 0x00007200ff0777ac */ /* 0x000e620008000800 */
[----:B------:R-:W-:Y:S02]  /*0170*/  MOV R9, R2 ;  /* 0x0000000200097202 */ /* 0x000fe40000000f00 */
[----:B------:R-:W-:Y:S01]  /*0180*/  MOV R4, R3 ;  /* 0x0000000300047202 */ /* 0x000fe20000000f00 */
[----:B------:R-:W2:Y:S06]  /*0190*/  LDCU UR8, c[0x0][0x390] ;  /* 0x00007200ff0877ac */ /* 0x000eac0008000800 */
.L_x_2:
[----:B------:R-:W-:Y:S01]  /*01a0*/  FMUL R6, R4, R4 ;  /* 0x0000000404067220 */ /* 0x000fe20000400000 */
[----:B------:R-:W-:-:S04]  /*01b0*/  FMUL R13, R9, R9 ;  /* 0x00000009090d7220 */ /* 0x000fc80000400000 */
[----:B------:R-:W-:-:S05]  /*01c0*/  FADD R8, R6, R13 ;  /* 0x0000000d06087221 */ /* 0x000fca0000000000 */
[----:B------:R-:W-:-:S13]  /*01d0*/  FSETP.GT.AND P0, PT, R8, 4, PT ;  /* 0x408000000800780b */ /* 0x000fda0003f04000 */
[----:B------:R-:W-:Y:S05]  /*01e0*/  @P0 BRA `(.L_x_1) ;  /* 0x0000000000200947 */ /* 0x000fea0003800000 */
[----:B------:R-:W-:Y:S01]  /*01f0*/  IADD3 R7, PT, PT, R7, 0x1, RZ ;  /* 0x0000000107077810 */ /* 0x000fe20007ffe0ff */
[----:B------:R-:W-:Y:S01]  /*0200*/  FADD R11, R4, R4 ;  /* 0x00000004040b7221 */ /* 0x000fe20000000000 */
[----:B------:R-:W-:Y:S02]  /*0210*/  FADD R4, R6, -R13 ;  /* 0x8000000d06047221 */ /* 0x000fe40000000000 */
[----:B--2---:R-:W-:Y:S01]  /*0220*/  ISETP.NE.AND P0, PT, R7, UR8, PT ;  /* 0x0000000807007c0c */ /* 0x004fe2000bf05270 */
[----:B------:R-:W-:Y:S01]  /*0230*/  FFMA R9, R11, R9, R2 ;  /* 0x000000090b097223 */ /* 0x000fe20000000002 */
[----:B------:R-:W-:-:S11]  /*0240*/  FADD R4, R3, R4 ;  /* 0x0000000403047221 */ /* 0x000fd60000000000 */
[----:B------:R-:W-:Y:S05]  /*0250*/  @P0 BRA `(.L_x_2) ;  /* 0xfffffffc00d00947 */ /* 0x000fea000383ffff */
[----:B-1----:R-:W-:-:S07]  /*0260*/  MOV R7, UR7 ;  /* 0x0000000700077c02 */ /* 0x002fce0008000f00 */
.L_x_1:
[----:B012---:R-:W-:Y:S05]  /*0270*/  BSYNC.RECONVERGENT B0 ;  /* 0x0000000000007941 */ /* 0x007fea0003800200 */
.L_x_0:
[----:B------:R-:W1:Y:S01]  /*0280*/  LDC.64 R2, c[0x0][0x3a0] ;  /* 0x0000e800ff027b82 */ /* 0x000e620000000a00 */
[----:B------:R-:W2:Y:S02]  /*0290*/  LDCU UR6, c[0x0][0x388] ;  /* 0x00007100ff0677ac */ /* 0x000ea40008000800 */
[----:B--2---:R-:W-:-:S04]  /*02a0*/  IMAD R5, R5, UR6, R0 ;  /* 0x0000000605057c24 */ /* 0x004fc8000f8e0200 */
[----:B-1----:R-:W-:-:S05]  /*02b0*/  IMAD.WIDE R2, R5, 0x4, R2 ;  /* 0x0000000405027825 */ /* 0x002fca00078e0202 */
[----:B0-----:R-:W-:Y:S01]  /*02c0*/  STG.E desc[UR4][R2.64], R7 ;  /* 0x0000000702007986 */ /* 0x001fe2000c101904 */
[----:B------:R-:W-:Y:S05]  /*02d0*/  EXIT ;  /* 0x000000000000794d */ /* 0x000fea0003800000 */
.L_x_3:
[----:B------:R-:W-:-:S00]  /*02e0*/  BRA `(.L_x_3) ;  /* 0xfffffffc00fc7947 */ /* 0x000fc0000383ffff */
[----:B------:R-:W-:-:S00]  /*02f0*/  NOP ;  /* 0x0000000000007918 */ /* 0x000fc00000000000 */
        /* <DEDUP_REMOVED lines=8> */
.L_x_4:


//--------------------- .nv.shared.reserved.0     --------------------------
	.section	.nv.shared.reserved.0,"aw",@nobits
	.weak		__nv_reservedSMEM_offset_0_alias
	.size		__nv_reservedSMEM_offset_0_alias, 0, 64
	.other		__nv_reservedSMEM_offset_0_alias,@"STO_CUDA_RESERVED_SHARED STV_DEFAULT"
__nv_reservedSMEM_offset_0_alias:
	.zero		0
	.zero		64


//--------------------- .nv.constant0._Z12mandelKernelffiiiffPi --------------------------
	.section	.nv.constant0._Z12mandelKernelffiiiffPi,"a",@progbits
	.sectionflags	@""
	.align	4
.nv.constant0._Z12mandelKernelffiiiffPi:
	.zero		936


//--------------------- SYMBOLS --------------------------

	.type		.nv.reservedSmem.offset0,@object
	.size		.nv.reservedSmem.offset0,0x4
